//
// Generated by NVIDIA NVVM Compiler
//
// Compiler Build ID: CL-36424714
// Cuda compilation tools, release 13.0, V13.0.88
// Based on NVVM 20.0.0
//

.version 9.0
.target sm_100
.address_size 64

	// .globl	_ZN3cub18CUB_300001_SM_10006detail11EmptyKernelIvEEvv
.global .align 1 .b8 _ZN41_INTERNAL_d8502856_4_k_cu_b13859cd_2325924cuda3std3__45__cpo5beginE[1];
.global .align 1 .b8 _ZN41_INTERNAL_d8502856_4_k_cu_b13859cd_2325924cuda3std3__45__cpo3endE[1];
.global .align 1 .b8 _ZN41_INTERNAL_d8502856_4_k_cu_b13859cd_2325924cuda3std3__45__cpo6cbeginE[1];
.global .align 1 .b8 _ZN41_INTERNAL_d8502856_4_k_cu_b13859cd_2325924cuda3std3__45__cpo4cendE[1];
.global .align 1 .b8 _ZN41_INTERNAL_d8502856_4_k_cu_b13859cd_2325924cuda3std3__45__cpo6rbeginE[1];
.global .align 1 .b8 _ZN41_INTERNAL_d8502856_4_k_cu_b13859cd_2325924cuda3std3__45__cpo4rendE[1];
.global .align 1 .b8 _ZN41_INTERNAL_d8502856_4_k_cu_b13859cd_2325924cuda3std3__45__cpo7crbeginE[1];
.global .align 1 .b8 _ZN41_INTERNAL_d8502856_4_k_cu_b13859cd_2325924cuda3std3__45__cpo5crendE[1];
.global .align 1 .b8 _ZN41_INTERNAL_d8502856_4_k_cu_b13859cd_2325924cuda3std3__443_GLOBAL__N__d8502856_4_k_cu_b13859cd_2325926ignoreE[1];
.global .align 1 .b8 _ZN41_INTERNAL_d8502856_4_k_cu_b13859cd_2325924cuda3std3__419piecewise_constructE[1];
.global .align 1 .b8 _ZN41_INTERNAL_d8502856_4_k_cu_b13859cd_2325924cuda3std3__48in_placeE[1];
.global .align 1 .b8 _ZN41_INTERNAL_d8502856_4_k_cu_b13859cd_2325924cuda3std3__420unreachable_sentinelE[1];
.global .align 1 .b8 _ZN41_INTERNAL_d8502856_4_k_cu_b13859cd_2325924cuda3std3__47nulloptE[1];
.global .align 1 .b8 _ZN41_INTERNAL_d8502856_4_k_cu_b13859cd_2325924cuda3std3__48unexpectE[1];
.global .align 1 .b8 _ZN41_INTERNAL_d8502856_4_k_cu_b13859cd_2325924cuda3std6ranges3__45__cpo4swapE[1];
.global .align 1 .b8 _ZN41_INTERNAL_d8502856_4_k_cu_b13859cd_2325924cuda3std6ranges3__45__cpo9iter_moveE[1];
.global .align 1 .b8 _ZN41_INTERNAL_d8502856_4_k_cu_b13859cd_2325924cuda3std6ranges3__45__cpo5beginE[1];
.global .align 1 .b8 _ZN41_INTERNAL_d8502856_4_k_cu_b13859cd_2325924cuda3std6ranges3__45__cpo3endE[1];
.global .align 1 .b8 _ZN41_INTERNAL_d8502856_4_k_cu_b13859cd_2325924cuda3std6ranges3__45__cpo6cbeginE[1];
.global .align 1 .b8 _ZN41_INTERNAL_d8502856_4_k_cu_b13859cd_2325924cuda3std6ranges3__45__cpo4cendE[1];
.global .align 1 .b8 _ZN41_INTERNAL_d8502856_4_k_cu_b13859cd_2325924cuda3std6ranges3__45__cpo7advanceE[1];
.global .align 1 .b8 _ZN41_INTERNAL_d8502856_4_k_cu_b13859cd_2325924cuda3std6ranges3__45__cpo9iter_swapE[1];
.global .align 1 .b8 _ZN41_INTERNAL_d8502856_4_k_cu_b13859cd_2325924cuda3std6ranges3__45__cpo4nextE[1];
.global .align 1 .b8 _ZN41_INTERNAL_d8502856_4_k_cu_b13859cd_2325924cuda3std6ranges3__45__cpo4prevE[1];
.global .align 1 .b8 _ZN41_INTERNAL_d8502856_4_k_cu_b13859cd_2325924cuda3std6ranges3__45__cpo4dataE[1];
.global .align 1 .b8 _ZN41_INTERNAL_d8502856_4_k_cu_b13859cd_2325924cuda3std6ranges3__45__cpo5cdataE[1];
.global .align 1 .b8 _ZN41_INTERNAL_d8502856_4_k_cu_b13859cd_2325924cuda3std6ranges3__45__cpo4sizeE[1];
.global .align 1 .b8 _ZN41_INTERNAL_d8502856_4_k_cu_b13859cd_2325924cuda3std6ranges3__45__cpo5ssizeE[1];
.global .align 1 .b8 _ZN41_INTERNAL_d8502856_4_k_cu_b13859cd_2325924cuda3std6ranges3__45__cpo8distanceE[1];
.global .align 1 .b8 _ZN41_INTERNAL_d8502856_4_k_cu_b13859cd_2325926thrust24THRUST_300001_SM_1000_NS8cuda_cub3parE[1];
.global .align 1 .b8 _ZN41_INTERNAL_d8502856_4_k_cu_b13859cd_2325926thrust24THRUST_300001_SM_1000_NS8cuda_cub10par_nosyncE[1];
.global .align 1 .b8 _ZN41_INTERNAL_d8502856_4_k_cu_b13859cd_2325926thrust24THRUST_300001_SM_1000_NS6system6detail10sequential3seqE[1];
.global .align 1 .b8 _ZN41_INTERNAL_d8502856_4_k_cu_b13859cd_2325926thrust24THRUST_300001_SM_1000_NS12placeholders2_1E[1];
.global .align 1 .b8 _ZN41_INTERNAL_d8502856_4_k_cu_b13859cd_2325926thrust24THRUST_300001_SM_1000_NS12placeholders2_2E[1];
.global .align 1 .b8 _ZN41_INTERNAL_d8502856_4_k_cu_b13859cd_2325926thrust24THRUST_300001_SM_1000_NS12placeholders2_3E[1];
.global .align 1 .b8 _ZN41_INTERNAL_d8502856_4_k_cu_b13859cd_2325926thrust24THRUST_300001_SM_1000_NS12placeholders2_4E[1];
.global .align 1 .b8 _ZN41_INTERNAL_d8502856_4_k_cu_b13859cd_2325926thrust24THRUST_300001_SM_1000_NS12placeholders2_5E[1];
.global .align 1 .b8 _ZN41_INTERNAL_d8502856_4_k_cu_b13859cd_2325926thrust24THRUST_300001_SM_1000_NS12placeholders2_6E[1];
.global .align 1 .b8 _ZN41_INTERNAL_d8502856_4_k_cu_b13859cd_2325926thrust24THRUST_300001_SM_1000_NS12placeholders2_7E[1];
.global .align 1 .b8 _ZN41_INTERNAL_d8502856_4_k_cu_b13859cd_2325926thrust24THRUST_300001_SM_1000_NS12placeholders2_8E[1];
.global .align 1 .b8 _ZN41_INTERNAL_d8502856_4_k_cu_b13859cd_2325926thrust24THRUST_300001_SM_1000_NS12placeholders2_9E[1];
.global .align 1 .b8 _ZN41_INTERNAL_d8502856_4_k_cu_b13859cd_2325926thrust24THRUST_300001_SM_1000_NS12placeholders3_10E[1];
.global .align 1 .b8 _ZN41_INTERNAL_d8502856_4_k_cu_b13859cd_2325926thrust24THRUST_300001_SM_1000_NS3seqE[1];

.visible .entry _ZN3cub18CUB_300001_SM_10006detail11EmptyKernelIvEEvv()
{


	ret;

}


// ===== COMPILED SASS (sm_100) =====

	.target	sm_100

	.elftype	@"ET_EXEC"


//--------------------- .note.nv.tkinfo           --------------------------
	.section	.note.nv.tkinfo,"",@"SHT_NOTE"
	.sectionflags	@"SHF_NOTE_NV_TKINFO"
	.tkinfo
        /*0018*/ 	.word	0x00000002
        /*0030*/ 	.string	""
        /*0030*/ 	.string	"ptxas"
        /*0030*/ 	.string	"Cuda compilation tools, release 13.0, V13.0.88"
        /*0030*/ 	.string	"Build cuda_13.0.r13.0/compiler.36424714_0"
        /*0030*/ 	.string	"-arch sm_100 -m 64 "



//--------------------- .note.nv.cuinfo           --------------------------
	.section	.note.nv.cuinfo,"",@"SHT_NOTE"
	.sectionflags	@"SHF_NOTE_NV_CUINFO"
        /*0018*/ 	.short	0x0002
        /*001a*/ 	.short	0x0064
        /*001c*/ 	.short	0x0082
	.zero		2


//--------------------- .nv.info                  --------------------------
	.section	.nv.info,"",@"SHT_CUDA_INFO"
	.align	4


	//----- nvinfo : EIATTR_REGCOUNT
	.align		4
        /*0000*/ 	.byte	0x04, 0x2f
        /*0002*/ 	.short	(.L_44 - .L_43)
	.align		4
.L_43:
        /*0004*/ 	.word	index@(_ZN3cub18CUB_300001_SM_10006detail11EmptyKernelIvEEvv)
        /*0008*/ 	.word	0x00000004


	//----- nvinfo : EIATTR_FRAME_SIZE
	.align		4
.L_44:
        /*000c*/ 	.byte	0x04, 0x11
        /*000e*/ 	.short	(.L_46 - .L_45)
	.align		4
.L_45:
        /*0010*/ 	.word	index@(_ZN3cub18CUB_300001_SM_10006detail11EmptyKernelIvEEvv)
        /*0014*/ 	.word	0x00000000


	//----- nvinfo : EIATTR_MIN_STACK_SIZE
	.align		4
.L_46:
        /*0018*/ 	.byte	0x04, 0x12
        /*001a*/ 	.short	(.L_48 - .L_47)
	.align		4
.L_47:
        /*001c*/ 	.word	index@(_ZN3cub18CUB_300001_SM_10006detail11EmptyKernelIvEEvv)
        /*0020*/ 	.word	0x00000000
.L_48:


//--------------------- .nv.compat                --------------------------
	.section	.nv.compat,"",@"SHT_CUDA_COMPAT_INFO"
	.align	4
        /*0000*/ 	.byte	0x02, 0x09, 0x00, 0x00, 0x02, 0x02, 0x01, 0x00, 0x02, 0x05, 0x05, 0x00, 0x03, 0x07, 0x01, 0x01
        /*0010*/ 	.byte	0x02, 0x03, 0x00, 0x00, 0x02, 0x06, 0x01, 0x00, 0x04, 0x0b, 0x08, 0x00, 0x09, 0x00, 0x00, 0x00
        /*0020*/ 	.byte	0x00, 0x00, 0x00, 0x00


//--------------------- .nv.info._ZN3cub18CUB_300001_SM_10006detail11EmptyKernelIvEEvv --------------------------
	.section	.nv.info._ZN3cub18CUB_300001_SM_10006detail11EmptyKernelIvEEvv,"",@"SHT_CUDA_INFO"
	.sectionflags	@""
	.align	4


	//----- nvinfo : EIATTR_CUDA_API_VERSION
	.align		4
        /*0000*/ 	.byte	0x04, 0x37
        /*0002*/ 	.short	(.L_50 - .L_49)
.L_49:
        /*0004*/ 	.word	0x00000082


	//----- nvinfo : EIATTR_SPARSE_MMA_MASK
	.align		4
.L_50:
        /*0008*/ 	.byte	0x03, 0x50
        /*000a*/ 	.short	0x0000


	//----- nvinfo : EIATTR_MAXREG_COUNT
	.align		4
        /*000c*/ 	.byte	0x03, 0x1b
        /*000e*/ 	.short	0x00ff


	//----- nvinfo : EIATTR_MERCURY_ISA_VERSION
	.align		4
        /*0010*/ 	.byte	0x03, 0x5f
        /*0012*/ 	.short	0x0101


	//----- nvinfo : EIATTR_VRC_CTA_INIT_COUNT
	.align		4
        /*0014*/ 	.byte	0x02, 0x4a
	.zero		1
	.zero		1


	//----- nvinfo : EIATTR_EXIT_INSTR_OFFSETS
	.align		4
        /*0018*/ 	.byte	0x04, 0x1c
        /*001a*/ 	.short	(.L_52 - .L_51)


	//   ....[0]....
.L_51:
        /*001c*/ 	.word	0x00000010


	//----- nvinfo : EIATTR_SW_WAR
	.align		4
.L_52:
        /*0020*/ 	.byte	0x04, 0x36
        /*0022*/ 	.short	(.L_54 - .L_53)
.L_53:
        /*0024*/ 	.word	0x00000008
.L_54:


//--------------------- .nv.callgraph             --------------------------
	.section	.nv.callgraph,"",@"SHT_CUDA_CALLGRAPH"
	.align	4
	.sectionentsize	8
	.align		4
        /*0000*/ 	.word	0x00000000
	.align		4
        /*0004*/ 	.word	0xffffffff
	.align		4
        /*0008*/ 	.word	0x00000000
	.align		4
        /*000c*/ 	.word	0xfffffffe
	.align		4
        /*0010*/ 	.word	0x00000000
	.align		4
        /*0014*/ 	.word	0xfffffffd
	.align		4
        /*0018*/ 	.word	0x00000000
	.align		4
        /*001c*/ 	.word	0xfffffffc


//--------------------- .nv.constant4             --------------------------
	.section	.nv.constant4,"a",@progbits
	.align	8
	.align		8
.nv.constant4:
        /*0000*/ 	.dword	_ZN41_INTERNAL_d8502856_4_k_cu_b13859cd_2329834cuda3std3__45__cpo5beginE
	.align		8
        /*0008*/ 	.dword	_ZN41_INTERNAL_d8502856_4_k_cu_b13859cd_2329834cuda3std3__45__cpo3endE
	.align		8
        /*0010*/ 	.dword	_ZN41_INTERNAL_d8502856_4_k_cu_b13859cd_2329834cuda3std3__45__cpo6cbeginE
	.align		8
        /*0018*/ 	.dword	_ZN41_INTERNAL_d8502856_4_k_cu_b13859cd_2329834cuda3std3__45__cpo4cendE
	.align		8
        /*0020*/ 	.dword	_ZN41_INTERNAL_d8502856_4_k_cu_b13859cd_2329834cuda3std3__45__cpo6rbeginE
	.align		8
        /*0028*/ 	.dword	_ZN41_INTERNAL_d8502856_4_k_cu_b13859cd_2329834cuda3std3__45__cpo4rendE
	.align		8
        /*0030*/ 	.dword	_ZN41_INTERNAL_d8502856_4_k_cu_b13859cd_2329834cuda3std3__45__cpo7crbeginE
	.align		8
        /*0038*/ 	.dword	_ZN41_INTERNAL_d8502856_4_k_cu_b13859cd_2329834cuda3std3__45__cpo5crendE
	.align		8
        /*0040*/ 	.dword	_ZN41_INTERNAL_d8502856_4_k_cu_b13859cd_2329834cuda3std3__443_GLOBAL__N__d8502856_4_k_cu_b13859cd_2329836ignoreE
	.align		8
        /*0048*/ 	.dword	_ZN41_INTERNAL_d8502856_4_k_cu_b13859cd_2329834cuda3std3__419piecewise_constructE
	.align		8
        /*0050*/ 	.dword	_ZN41_INTERNAL_d8502856_4_k_cu_b13859cd_2329834cuda3std3__48in_placeE
	.align		8
        /*0058*/ 	.dword	_ZN41_INTERNAL_d8502856_4_k_cu_b13859cd_2329834cuda3std3__420unreachable_sentinelE
	.align		8
        /*0060*/ 	.dword	_ZN41_INTERNAL_d8502856_4_k_cu_b13859cd_2329834cuda3std3__47nulloptE
	.align		8
        /*0068*/ 	.dword	_ZN41_INTERNAL_d8502856_4_k_cu_b13859cd_2329834cuda3std3__48unexpectE
	.align		8
        /*0070*/ 	.dword	_ZN41_INTERNAL_d8502856_4_k_cu_b13859cd_2329834cuda3std6ranges3__45__cpo4swapE
	.align		8
        /*0078*/ 	.dword	_ZN41_INTERNAL_d8502856_4_k_cu_b13859cd_2329834cuda3std6ranges3__45__cpo9iter_moveE
	.align		8
        /*0080*/ 	.dword	_ZN41_INTERNAL_d8502856_4_k_cu_b13859cd_2329834cuda3std6ranges3__45__cpo5beginE
	.align		8
        /*0088*/ 	.dword	_ZN41_INTERNAL_d8502856_4_k_cu_b13859cd_2329834cuda3std6ranges3__45__cpo3endE
	.align		8
        /*0090*/ 	.dword	_ZN41_INTERNAL_d8502856_4_k_cu_b13859cd_2329834cuda3std6ranges3__45__cpo6cbeginE
	.align		8
        /*0098*/ 	.dword	_ZN41_INTERNAL_d8502856_4_k_cu_b13859cd_2329834cuda3std6ranges3__45__cpo4cendE
	.align		8
        /*00a0*/ 	.dword	_ZN41_INTERNAL_d8502856_4_k_cu_b13859cd_2329834cuda3std6ranges3__45__cpo7advanceE
	.align		8
        /*00a8*/ 	.dword	_ZN41_INTERNAL_d8502856_4_k_cu_b13859cd_2329834cuda3std6ranges3__45__cpo9iter_swapE
	.align		8
        /*00b0*/ 	.dword	_ZN41_INTERNAL_d8502856_4_k_cu_b13859cd_2329834cuda3std6ranges3__45__cpo4nextE
	.align		8
        /*00b8*/ 	.dword	_ZN41_INTERNAL_d8502856_4_k_cu_b13859cd_2329834cuda3std6ranges3__45__cpo4prevE
	.align		8
        /*00c0*/ 	.dword	_ZN41_INTERNAL_d8502856_4_k_cu_b13859cd_2329834cuda3std6ranges3__45__cpo4dataE
	.align		8
        /*00c8*/ 	.dword	_ZN41_INTERNAL_d8502856_4_k_cu_b13859cd_2329834cuda3std6ranges3__45__cpo5cdataE
	.align		8
        /*00d0*/ 	.dword	_ZN41_INTERNAL_d8502856_4_k_cu_b13859cd_2329834cuda3std6ranges3__45__cpo4sizeE
	.align		8
        /*00d8*/ 	.dword	_ZN41_INTERNAL_d8502856_4_k_cu_b13859cd_2329834cuda3std6ranges3__45__cpo5ssizeE
	.align		8
        /*00e0*/ 	.dword	_ZN41_INTERNAL_d8502856_4_k_cu_b13859cd_2329834cuda3std6ranges3__45__cpo8distanceE
	.align		8
        /*00e8*/ 	.dword	_ZN41_INTERNAL_d8502856_4_k_cu_b13859cd_2329836thrust24THRUST_300001_SM_1000_NS8cuda_cub3parE
	.align		8
        /*00f0*/ 	.dword	_ZN41_INTERNAL_d8502856_4_k_cu_b13859cd_2329836thrust24THRUST_300001_SM_1000_NS8cuda_cub10par_nosyncE
	.align		8
        /*00f8*/ 	.dword	_ZN41_INTERNAL_d8502856_4_k_cu_b13859cd_2329836thrust24THRUST_300001_SM_1000_NS6system6detail10sequential3seqE
	.align		8
        /*0100*/ 	.dword	_ZN41_INTERNAL_d8502856_4_k_cu_b13859cd_2329836thrust24THRUST_300001_SM_1000_NS12placeholders2_1E
	.align		8
        /*0108*/ 	.dword	_ZN41_INTERNAL_d8502856_4_k_cu_b13859cd_2329836thrust24THRUST_300001_SM_1000_NS12placeholders2_2E
	.align		8
        /*0110*/ 	.dword	_ZN41_INTERNAL_d8502856_4_k_cu_b13859cd_2329836thrust24THRUST_300001_SM_1000_NS12placeholders2_3E
	.align		8
        /*0118*/ 	.dword	_ZN41_INTERNAL_d8502856_4_k_cu_b13859cd_2329836thrust24THRUST_300001_SM_1000_NS12placeholders2_4E
	.align		8
        /*0120*/ 	.dword	_ZN41_INTERNAL_d8502856_4_k_cu_b13859cd_2329836thrust24THRUST_300001_SM_1000_NS12placeholders2_5E
	.align		8
        /*0128*/ 	.dword	_ZN41_INTERNAL_d8502856_4_k_cu_b13859cd_2329836thrust24THRUST_300001_SM_1000_NS12placeholders2_6E
	.align		8
        /*0130*/ 	.dword	_ZN41_INTERNAL_d8502856_4_k_cu_b13859cd_2329836thrust24THRUST_300001_SM_1000_NS12placeholders2_7E
	.align		8
        /*0138*/ 	.dword	_ZN41_INTERNAL_d8502856_4_k_cu_b13859cd_2329836thrust24THRUST_300001_SM_1000_NS12placeholders2_8E
	.align		8
        /*0140*/ 	.dword	_ZN41_INTERNAL_d8502856_4_k_cu_b13859cd_2329836thrust24THRUST_300001_SM_1000_NS12placeholders2_9E
	.align		8
        /*0148*/ 	.dword	_ZN41_INTERNAL_d8502856_4_k_cu_b13859cd_2329836thrust24THRUST_300001_SM_1000_NS12placeholders3_10E
	.align		8
        /*0150*/ 	.dword	_ZN41_INTERNAL_d8502856_4_k_cu_b13859cd_2329836thrust24THRUST_300001_SM_1000_NS3seqE


//--------------------- .text._ZN3cub18CUB_300001_SM_10006detail11EmptyKernelIvEEvv --------------------------
	.section	.text._ZN3cub18CUB_300001_SM_10006detail11EmptyKernelIvEEvv,"ax",@progbits
	.align	128
        .global         _ZN3cub18CUB_300001_SM_10006detail11EmptyKernelIvEEvv
        .type           _ZN3cub18CUB_300001_SM_10006detail11EmptyKernelIvEEvv,@function
        .size           _ZN3cub18CUB_300001_SM_10006detail11EmptyKernelIvEEvv,(.L_x_1 - _ZN3cub18CUB_300001_SM_10006detail11EmptyKernelIvEEvv)
        .other          _ZN3cub18CUB_300001_SM_10006detail11EmptyKernelIvEEvv,@"STO_CUDA_ENTRY STV_DEFAULT"
_ZN3cub18CUB_300001_SM_10006detail11EmptyKernelIvEEvv:
.text._ZN3cub18CUB_300001_SM_10006detail11EmptyKernelIvEEvv:
[----:B------:R-:W-:Y:S01]  /*0000*/  LDC R1, c[0x0][0x37c] ;  /* 0x0000df00ff017b82 */ /* 0x000fe20000000800 */
[----:B------:R-:W-:Y:S05]  /*0010*/  EXIT ;  /* 0x000000000000794d */ /* 0x000fea0003800000 */
.L_x_0:
[----:B------:R-:W-:-:S00]  /*0020*/  BRA `(.L_x_0) ;  /* 0xfffffffc00fc7947 */ /* 0x000fc0000383ffff */
[----:B------:R-:W-:-:S00]  /*0030*/  NOP ;  /* 0x0000000000007918 */ /* 0x000fc00000000000 */
        /* <DEDUP_REMOVED lines=12> */
.L_x_1:


//--------------------- .nv.shared.reserved.0     --------------------------
	.section	.nv.shared.reserved.0,"aw",@nobits
	.weak		__nv_reservedSMEM_offset_0_alias
	.size		__nv_reservedSMEM_offset_0_alias, 0, 64
	.other		__nv_reservedSMEM_offset_0_alias,@"STO_CUDA_RESERVED_SHARED STV_DEFAULT"
__nv_reservedSMEM_offset_0_alias:
	.zero		0
	.zero		64


//--------------------- .nv.global                --------------------------
	.section	.nv.global,"aw",@nobits
.nv.global:
	.type		_ZN41_INTERNAL_d8502856_4_k_cu_b13859cd_2329836thrust24THRUST_300001_SM_1000_NS3seqE,@object
	.size		_ZN41_INTERNAL_d8502856_4_k_cu_b13859cd_2329836thrust24THRUST_300001_SM_1000_NS3seqE,(_ZN41_INTERNAL_d8502856_4_k_cu_b13859cd_2329834cuda3std3__48in_placeE - _ZN41_INTERNAL_d8502856_4_k_cu_b13859cd_2329836thrust24THRUST_300001_SM_1000_NS3seqE)
_ZN41_INTERNAL_d8502856_4_k_cu_b13859cd_2329836thrust24THRUST_300001_SM_1000_NS3seqE:
	.zero		1
	.type		_ZN41_INTERNAL_d8502856_4_k_cu_b13859cd_2329834cuda3std3__48in_placeE,@object
	.size		_ZN41_INTERNAL_d8502856_4_k_cu_b13859cd_2329834cuda3std3__48in_placeE,(_ZN41_INTERNAL_d8502856_4_k_cu_b13859cd_2329834cuda3std6ranges3__45__cpo4sizeE - _ZN41_INTERNAL_d8502856_4_k_cu_b13859cd_2329834cuda3std3__48in_placeE)
_ZN41_INTERNAL_d8502856_4_k_cu_b13859cd_2329834cuda3std3__48in_placeE:
	.zero		1
	.type		_ZN41_INTERNAL_d8502856_4_k_cu_b13859cd_2329834cuda3std6ranges3__45__cpo4sizeE,@object
	.size		_ZN41_INTERNAL_d8502856_4_k_cu_b13859cd_2329834cuda3std6ranges3__45__cpo4sizeE,(_ZN41_INTERNAL_d8502856_4_k_cu_b13859cd_2329836thrust24THRUST_300001_SM_1000_NS12placeholders2_3E - _ZN41_INTERNAL_d8502856_4_k_cu_b13859cd_2329834cuda3std6ranges3__45__cpo4sizeE)
_ZN41_INTERNAL_d8502856_4_k_cu_b13859cd_2329834cuda3std6ranges3__45__cpo4sizeE:
	.zero		1
	.type		_ZN41_INTERNAL_d8502856_4_k_cu_b13859cd_2329836thrust24THRUST_300001_SM_1000_NS12placeholders2_3E,@object
	.size		_ZN41_INTERNAL_d8502856_4_k_cu_b13859cd_2329836thrust24THRUST_300001_SM_1000_NS12placeholders2_3E,(_ZN41_INTERNAL_d8502856_4_k_cu_b13859cd_2329834cuda3std3__45__cpo6cbeginE - _ZN41_INTERNAL_d8502856_4_k_cu_b13859cd_2329836thrust24THRUST_300001_SM_1000_NS12placeholders2_3E)
_ZN41_INTERNAL_d8502856_4_k_cu_b13859cd_2329836thrust24THRUST_300001_SM_1000_NS12placeholders2_3E:
	.zero		1
	.type		_ZN41_INTERNAL_d8502856_4_k_cu_b13859cd_2329834cuda3std3__45__cpo6cbeginE,@object
	.size		_ZN41_INTERNAL_d8502856_4_k_cu_b13859cd_2329834cuda3std3__45__cpo6cbeginE,(_ZN41_INTERNAL_d8502856_4_k_cu_b13859cd_2329834cuda3std6ranges3__45__cpo6cbeginE - _ZN41_INTERNAL_d8502856_4_k_cu_b13859cd_2329834cuda3std3__45__cpo6cbeginE)
_ZN41_INTERNAL_d8502856_4_k_cu_b13859cd_2329834cuda3std3__45__cpo6cbeginE:
	.zero		1
	.type		_ZN41_INTERNAL_d8502856_4_k_cu_b13859cd_2329834cuda3std6ranges3__45__cpo6cbeginE,@object
	.size		_ZN41_INTERNAL_d8502856_4_k_cu_b13859cd_2329834cuda3std6ranges3__45__cpo6cbeginE,(_ZN41_INTERNAL_d8502856_4_k_cu_b13859cd_2329836thrust24THRUST_300001_SM_1000_NS12placeholders2_7E - _ZN41_INTERNAL_d8502856_4_k_cu_b13859cd_2329834cuda3std6ranges3__45__cpo6cbeginE)
_ZN41_INTERNAL_d8502856_4_k_cu_b13859cd_2329834cuda3std6ranges3__45__cpo6cbeginE:
	.zero		1
	.type		_ZN41_INTERNAL_d8502856_4_k_cu_b13859cd_2329836thrust24THRUST_300001_SM_1000_NS12placeholders2_7E,@object
	.size		_ZN41_INTERNAL_d8502856_4_k_cu_b13859cd_2329836thrust24THRUST_300001_SM_1000_NS12placeholders2_7E,(_ZN41_INTERNAL_d8502856_4_k_cu_b13859cd_2329834cuda3std3__45__cpo7crbeginE - _ZN41_INTERNAL_d8502856_4_k_cu_b13859cd_2329836thrust24THRUST_300001_SM_1000_NS12placeholders2_7E)
_ZN41_INTERNAL_d8502856_4_k_cu_b13859cd_2329836thrust24THRUST_300001_SM_1000_NS12placeholders2_7E:
	.zero		1
	.type		_ZN41_INTERNAL_d8502856_4_k_cu_b13859cd_2329834cuda3std3__45__cpo7crbeginE,@object
	.size		_ZN41_INTERNAL_d8502856_4_k_cu_b13859cd_2329834cuda3std3__45__cpo7crbeginE,(_ZN41_INTERNAL_d8502856_4_k_cu_b13859cd_2329834cuda3std6ranges3__45__cpo4nextE - _ZN41_INTERNAL_d8502856_4_k_cu_b13859cd_2329834cuda3std3__45__cpo7crbeginE)
_ZN41_INTERNAL_d8502856_4_k_cu_b13859cd_2329834cuda3std3__45__cpo7crbeginE:
	.zero		1
	.type		_ZN41_INTERNAL_d8502856_4_k_cu_b13859cd_2329834cuda3std6ranges3__45__cpo4nextE,@object
	.size		_ZN41_INTERNAL_d8502856_4_k_cu_b13859cd_2329834cuda3std6ranges3__45__cpo4nextE,(_ZN41_INTERNAL_d8502856_4_k_cu_b13859cd_2329834cuda3std6ranges3__45__cpo4swapE - _ZN41_INTERNAL_d8502856_4_k_cu_b13859cd_2329834cuda3std6ranges3__45__cpo4nextE)
_ZN41_INTERNAL_d8502856_4_k_cu_b13859cd_2329834cuda3std6ranges3__45__cpo4nextE:
	.zero		1
	.type		_ZN41_INTERNAL_d8502856_4_k_cu_b13859cd_2329834cuda3std6ranges3__45__cpo4swapE,@object
	.size		_ZN41_INTERNAL_d8502856_4_k_cu_b13859cd_2329834cuda3std6ranges3__45__cpo4swapE,(_ZN41_INTERNAL_d8502856_4_k_cu_b13859cd_2329836thrust24THRUST_300001_SM_1000_NS8cuda_cub10par_nosyncE - _ZN41_INTERNAL_d8502856_4_k_cu_b13859cd_2329834cuda3std6ranges3__45__cpo4swapE)
_ZN41_INTERNAL_d8502856_4_k_cu_b13859cd_2329834cuda3std6ranges3__45__cpo4swapE:
	.zero		1
	.type		_ZN41_INTERNAL_d8502856_4_k_cu_b13859cd_2329836thrust24THRUST_300001_SM_1000_NS8cuda_cub10par_nosyncE,@object
	.size		_ZN41_INTERNAL_d8502856_4_k_cu_b13859cd_2329836thrust24THRUST_300001_SM_1000_NS8cuda_cub10par_nosyncE,(_ZN41_INTERNAL_d8502856_4_k_cu_b13859cd_2329836thrust24THRUST_300001_SM_1000_NS12placeholders2_9E - _ZN41_INTERNAL_d8502856_4_k_cu_b13859cd_2329836thrust24THRUST_300001_SM_1000_NS8cuda_cub10par_nosyncE)
_ZN41_INTERNAL_d8502856_4_k_cu_b13859cd_2329836thrust24THRUST_300001_SM_1000_NS8cuda_cub10par_nosyncE:
	.zero		1
	.type		_ZN41_INTERNAL_d8502856_4_k_cu_b13859cd_2329836thrust24THRUST_300001_SM_1000_NS12placeholders2_9E,@object
	.size		_ZN41_INTERNAL_d8502856_4_k_cu_b13859cd_2329836thrust24THRUST_300001_SM_1000_NS12placeholders2_9E,(_ZN41_INTERNAL_d8502856_4_k_cu_b13859cd_2329834cuda3std3__443_GLOBAL__N__d8502856_4_k_cu_b13859cd_2329836ignoreE - _ZN41_INTERNAL_d8502856_4_k_cu_b13859cd_2329836thrust24THRUST_300001_SM_1000_NS12placeholders2_9E)
_ZN41_INTERNAL_d8502856_4_k_cu_b13859cd_2329836thrust24THRUST_300001_SM_1000_NS12placeholders2_9E:
	.zero		1
	.type		_ZN41_INTERNAL_d8502856_4_k_cu_b13859cd_2329834cuda3std3__443_GLOBAL__N__d8502856_4_k_cu_b13859cd_2329836ignoreE,@object
	.size		_ZN41_INTERNAL_d8502856_4_k_cu_b13859cd_2329834cuda3std3__443_GLOBAL__N__d8502856_4_k_cu_b13859cd_2329836ignoreE,(_ZN41_INTERNAL_d8502856_4_k_cu_b13859cd_2329834cuda3std6ranges3__45__cpo4dataE - _ZN41_INTERNAL_d8502856_4_k_cu_b13859cd_2329834cuda3std3__443_GLOBAL__N__d8502856_4_k_cu_b13859cd_2329836ignoreE)
_ZN41_INTERNAL_d8502856_4_k_cu_b13859cd_2329834cuda3std3__443_GLOBAL__N__d8502856_4_k_cu_b13859cd_2329836ignoreE:
	.zero		1
	.type		_ZN41_INTERNAL_d8502856_4_k_cu_b13859cd_2329834cuda3std6ranges3__45__cpo4dataE,@object
	.size		_ZN41_INTERNAL_d8502856_4_k_cu_b13859cd_2329834cuda3std6ranges3__45__cpo4dataE,(_ZN41_INTERNAL_d8502856_4_k_cu_b13859cd_2329836thrust24THRUST_300001_SM_1000_NS12placeholders2_1E - _ZN41_INTERNAL_d8502856_4_k_cu_b13859cd_2329834cuda3std6ranges3__45__cpo4dataE)
_ZN41_INTERNAL_d8502856_4_k_cu_b13859cd_2329834cuda3std6ranges3__45__cpo4dataE:
	.zero		1
	.type		_ZN41_INTERNAL_d8502856_4_k_cu_b13859cd_2329836thrust24THRUST_300001_SM_1000_NS12placeholders2_1E,@object
	.size		_ZN41_INTERNAL_d8502856_4_k_cu_b13859cd_2329836thrust24THRUST_300001_SM_1000_NS12placeholders2_1E,(_ZN41_INTERNAL_d8502856_4_k_cu_b13859cd_2329834cuda3std3__45__cpo5beginE - _ZN41_INTERNAL_d8502856_4_k_cu_b13859cd_2329836thrust24THRUST_300001_SM_1000_NS12placeholders2_1E)
_ZN41_INTERNAL_d8502856_4_k_cu_b13859cd_2329836thrust24THRUST_300001_SM_1000_NS12placeholders2_1E:
	.zero		1
	.type		_ZN41_INTERNAL_d8502856_4_k_cu_b13859cd_2329834cuda3std3__45__cpo5beginE,@object
	.size		_ZN41_INTERNAL_d8502856_4_k_cu_b13859cd_2329834cuda3std3__45__cpo5beginE,(_ZN41_INTERNAL_d8502856_4_k_cu_b13859cd_2329834cuda3std6ranges3__45__cpo5beginE - _ZN41_INTERNAL_d8502856_4_k_cu_b13859cd_2329834cuda3std3__45__cpo5beginE)
_ZN41_INTERNAL_d8502856_4_k_cu_b13859cd_2329834cuda3std3__45__cpo5beginE:
	.zero		1
	.type		_ZN41_INTERNAL_d8502856_4_k_cu_b13859cd_2329834cuda3std6ranges3__45__cpo5beginE,@object
	.size		_ZN41_INTERNAL_d8502856_4_k_cu_b13859cd_2329834cuda3std6ranges3__45__cpo5beginE,(_ZN41_INTERNAL_d8502856_4_k_cu_b13859cd_2329836thrust24THRUST_300001_SM_1000_NS12placeholders2_5E - _ZN41_INTERNAL_d8502856_4_k_cu_b13859cd_2329834cuda3std6ranges3__45__cpo5beginE)
_ZN41_INTERNAL_d8502856_4_k_cu_b13859cd_2329834cuda3std6ranges3__45__cpo5beginE:
	.zero		1
	.type		_ZN41_INTERNAL_d8502856_4_k_cu_b13859cd_2329836thrust24THRUST_300001_SM_1000_NS12placeholders2_5E,@object
	.size		_ZN41_INTERNAL_d8502856_4_k_cu_b13859cd_2329836thrust24THRUST_300001_SM_1000_NS12placeholders2_5E,(_ZN41_INTERNAL_d8502856_4_k_cu_b13859cd_2329834cuda3std3__45__cpo6rbeginE - _ZN41_INTERNAL_d8502856_4_k_cu_b13859cd_2329836thrust24THRUST_300001_SM_1000_NS12placeholders2_5E)
_ZN41_INTERNAL_d8502856_4_k_cu_b13859cd_2329836thrust24THRUST_300001_SM_1000_NS12placeholders2_5E:
	.zero		1
	.type		_ZN41_INTERNAL_d8502856_4_k_cu_b13859cd_2329834cuda3std3__45__cpo6rbeginE,@object
	.size		_ZN41_INTERNAL_d8502856_4_k_cu_b13859cd_2329834cuda3std3__45__cpo6rbeginE,(_ZN41_INTERNAL_d8502856_4_k_cu_b13859cd_2329834cuda3std6ranges3__45__cpo7advanceE - _ZN41_INTERNAL_d8502856_4_k_cu_b13859cd_2329834cuda3std3__45__cpo6rbeginE)
_ZN41_INTERNAL_d8502856_4_k_cu_b13859cd_2329834cuda3std3__45__cpo6rbeginE:
	.zero		1
	.type		_ZN41_INTERNAL_d8502856_4_k_cu_b13859cd_2329834cuda3std6ranges3__45__cpo7advanceE,@object
	.size		_ZN41_INTERNAL_d8502856_4_k_cu_b13859cd_2329834cuda3std6ranges3__45__cpo7advanceE,(_ZN41_INTERNAL_d8502856_4_k_cu_b13859cd_2329834cuda3std3__47nulloptE - _ZN41_INTERNAL_d8502856_4_k_cu_b13859cd_2329834cuda3std6ranges3__45__cpo7advanceE)
_ZN41_INTERNAL_d8502856_4_k_cu_b13859cd_2329834cuda3std6ranges3__45__cpo7advanceE:
	.zero		1
	.type		_ZN41_INTERNAL_d8502856_4_k_cu_b13859cd_2329834cuda3std3__47nulloptE,@object
	.size		_ZN41_INTERNAL_d8502856_4_k_cu_b13859cd_2329834cuda3std3__47nulloptE,(_ZN41_INTERNAL_d8502856_4_k_cu_b13859cd_2329834cuda3std6ranges3__45__cpo8distanceE - _ZN41_INTERNAL_d8502856_4_k_cu_b13859cd_2329834cuda3std3__47nulloptE)
_ZN41_INTERNAL_d8502856_4_k_cu_b13859cd_2329834cuda3std3__47nulloptE:
	.zero		1
	.type		_ZN41_INTERNAL_d8502856_4_k_cu_b13859cd_2329834cuda3std6ranges3__45__cpo8distanceE,@object
	.size		_ZN41_INTERNAL_d8502856_4_k_cu_b13859cd_2329834cuda3std6ranges3__45__cpo8distanceE,(_ZN41_INTERNAL_d8502856_4_k_cu_b13859cd_2329836thrust24THRUST_300001_SM_1000_NS12placeholders3_10E - _ZN41_INTERNAL_d8502856_4_k_cu_b13859cd_2329834cuda3std6ranges3__45__cpo8distanceE)
_ZN41_INTERNAL_d8502856_4_k_cu_b13859cd_2329834cuda3std6ranges3__45__cpo8distanceE:
	.zero		1
	.type		_ZN41_INTERNAL_d8502856_4_k_cu_b13859cd_2329836thrust24THRUST_300001_SM_1000_NS12placeholders3_10E,@object
	.size		_ZN41_INTERNAL_d8502856_4_k_cu_b13859cd_2329836thrust24THRUST_300001_SM_1000_NS12placeholders3_10E,(_ZN41_INTERNAL_d8502856_4_k_cu_b13859cd_2329834cuda3std3__419piecewise_constructE - _ZN41_INTERNAL_d8502856_4_k_cu_b13859cd_2329836thrust24THRUST_300001_SM_1000_NS12placeholders3_10E)
_ZN41_INTERNAL_d8502856_4_k_cu_b13859cd_2329836thrust24THRUST_300001_SM_1000_NS12placeholders3_10E:
	.zero		1
	.type		_ZN41_INTERNAL_d8502856_4_k_cu_b13859cd_2329834cuda3std3__419piecewise_constructE,@object
	.size		_ZN41_INTERNAL_d8502856_4_k_cu_b13859cd_2329834cuda3std3__419piecewise_constructE,(_ZN41_INTERNAL_d8502856_4_k_cu_b13859cd_2329834cuda3std6ranges3__45__cpo5cdataE - _ZN41_INTERNAL_d8502856_4_k_cu_b13859cd_2329834cuda3std3__419piecewise_constructE)
_ZN41_INTERNAL_d8502856_4_k_cu_b13859cd_2329834cuda3std3__419piecewise_constructE:
	.zero		1
	.type		_ZN41_INTERNAL_d8502856_4_k_cu_b13859cd_2329834cuda3std6ranges3__45__cpo5cdataE,@object
	.size		_ZN41_INTERNAL_d8502856_4_k_cu_b13859cd_2329834cuda3std6ranges3__45__cpo5cdataE,(_ZN41_INTERNAL_d8502856_4_k_cu_b13859cd_2329836thrust24THRUST_300001_SM_1000_NS12placeholders2_2E - _ZN41_INTERNAL_d8502856_4_k_cu_b13859cd_2329834cuda3std6ranges3__45__cpo5cdataE)
_ZN41_INTERNAL_d8502856_4_k_cu_b13859cd_2329834cuda3std6ranges3__45__cpo5cdataE:
	.zero		1
	.type		_ZN41_INTERNAL_d8502856_4_k_cu_b13859cd_2329836thrust24THRUST_300001_SM_1000_NS12placeholders2_2E,@object
	.size		_ZN41_INTERNAL_d8502856_4_k_cu_b13859cd_2329836thrust24THRUST_300001_SM_1000_NS12placeholders2_2E,(_ZN41_INTERNAL_d8502856_4_k_cu_b13859cd_2329834cuda3std3__45__cpo3endE - _ZN41_INTERNAL_d8502856_4_k_cu_b13859cd_2329836thrust24THRUST_300001_SM_1000_NS12placeholders2_2E)
_ZN41_INTERNAL_d8502856_4_k_cu_b13859cd_2329836thrust24THRUST_300001_SM_1000_NS12placeholders2_2E:
	.zero		1
	.type		_ZN41_INTERNAL_d8502856_4_k_cu_b13859cd_2329834cuda3std3__45__cpo3endE,@object
	.size		_ZN41_INTERNAL_d8502856_4_k_cu_b13859cd_2329834cuda3std3__45__cpo3endE,(_ZN41_INTERNAL_d8502856_4_k_cu_b13859cd_2329834cuda3std6ranges3__45__cpo3endE - _ZN41_INTERNAL_d8502856_4_k_cu_b13859cd_2329834cuda3std3__45__cpo3endE)
_ZN41_INTERNAL_d8502856_4_k_cu_b13859cd_2329834cuda3std3__45__cpo3endE:
	.zero		1
	.type		_ZN41_INTERNAL_d8502856_4_k_cu_b13859cd_2329834cuda3std6ranges3__45__cpo3endE,@object
	.size		_ZN41_INTERNAL_d8502856_4_k_cu_b13859cd_2329834cuda3std6ranges3__45__cpo3endE,(_ZN41_INTERNAL_d8502856_4_k_cu_b13859cd_2329836thrust24THRUST_300001_SM_1000_NS12placeholders2_6E - _ZN41_INTERNAL_d8502856_4_k_cu_b13859cd_2329834cuda3std6ranges3__45__cpo3endE)
_ZN41_INTERNAL_d8502856_4_k_cu_b13859cd_2329834cuda3std6ranges3__45__cpo3endE:
	.zero		1
	.type		_ZN41_INTERNAL_d8502856_4_k_cu_b13859cd_2329836thrust24THRUST_300001_SM_1000_NS12placeholders2_6E,@object
	.size		_ZN41_INTERNAL_d8502856_4_k_cu_b13859cd_2329836thrust24THRUST_300001_SM_1000_NS12placeholders2_6E,(_ZN41_INTERNAL_d8502856_4_k_cu_b13859cd_2329834cuda3std3__45__cpo4rendE - _ZN41_INTERNAL_d8502856_4_k_cu_b13859cd_2329836thrust24THRUST_300001_SM_1000_NS12placeholders2_6E)
_ZN41_INTERNAL_d8502856_4_k_cu_b13859cd_2329836thrust24THRUST_300001_SM_1000_NS12placeholders2_6E:
	.zero		1
	.type		_ZN41_INTERNAL_d8502856_4_k_cu_b13859cd_2329834cuda3std3__45__cpo4rendE,@object
	.size		_ZN41_INTERNAL_d8502856_4_k_cu_b13859cd_2329834cuda3std3__45__cpo4rendE,(_ZN41_INTERNAL_d8502856_4_k_cu_b13859cd_2329834cuda3std6ranges3__45__cpo9iter_swapE - _ZN41_INTERNAL_d8502856_4_k_cu_b13859cd_2329834cuda3std3__45__cpo4rendE)
_ZN41_INTERNAL_d8502856_4_k_cu_b13859cd_2329834cuda3std3__45__cpo4rendE:
	.zero		1
	.type		_ZN41_INTERNAL_d8502856_4_k_cu_b13859cd_2329834cuda3std6ranges3__45__cpo9iter_swapE,@object
	.size		_ZN41_INTERNAL_d8502856_4_k_cu_b13859cd_2329834cuda3std6ranges3__45__cpo9iter_swapE,(_ZN41_INTERNAL_d8502856_4_k_cu_b13859cd_2329834cuda3std3__48unexpectE - _ZN41_INTERNAL_d8502856_4_k_cu_b13859cd_2329834cuda3std6ranges3__45__cpo9iter_swapE)
_ZN41_INTERNAL_d8502856_4_k_cu_b13859cd_2329834cuda3std6ranges3__45__cpo9iter_swapE:
	.zero		1
	.type		_ZN41_INTERNAL_d8502856_4_k_cu_b13859cd_2329834cuda3std3__48unexpectE,@object
	.size		_ZN41_INTERNAL_d8502856_4_k_cu_b13859cd_2329834cuda3std3__48unexpectE,(_ZN41_INTERNAL_d8502856_4_k_cu_b13859cd_2329836thrust24THRUST_300001_SM_1000_NS8cuda_cub3parE - _ZN41_INTERNAL_d8502856_4_k_cu_b13859cd_2329834cuda3std3__48unexpectE)
_ZN41_INTERNAL_d8502856_4_k_cu_b13859cd_2329834cuda3std3__48unexpectE:
	.zero		1
	.type		_ZN41_INTERNAL_d8502856_4_k_cu_b13859cd_2329836thrust24THRUST_300001_SM_1000_NS8cuda_cub3parE,@object
	.size		_ZN41_INTERNAL_d8502856_4_k_cu_b13859cd_2329836thrust24THRUST_300001_SM_1000_NS8cuda_cub3parE,(_ZN41_INTERNAL_d8502856_4_k_cu_b13859cd_2329836thrust24THRUST_300001_SM_1000_NS12placeholders2_4E - _ZN41_INTERNAL_d8502856_4_k_cu_b13859cd_2329836thrust24THRUST_300001_SM_1000_NS8cuda_cub3parE)
_ZN41_INTERNAL_d8502856_4_k_cu_b13859cd_2329836thrust24THRUST_300001_SM_1000_NS8cuda_cub3parE:
	.zero		1
	.type		_ZN41_INTERNAL_d8502856_4_k_cu_b13859cd_2329836thrust24THRUST_300001_SM_1000_NS12placeholders2_4E,@object
	.size		_ZN41_INTERNAL_d8502856_4_k_cu_b13859cd_2329836thrust24THRUST_300001_SM_1000_NS12placeholders2_4E,(_ZN41_INTERNAL_d8502856_4_k_cu_b13859cd_2329834cuda3std3__45__cpo4cendE - _ZN41_INTERNAL_d8502856_4_k_cu_b13859cd_2329836thrust24THRUST_300001_SM_1000_NS12placeholders2_4E)
_ZN41_INTERNAL_d8502856_4_k_cu_b13859cd_2329836thrust24THRUST_300001_SM_1000_NS12placeholders2_4E:
	.zero		1
	.type		_ZN41_INTERNAL_d8502856_4_k_cu_b13859cd_2329834cuda3std3__45__cpo4cendE,@object
	.size		_ZN41_INTERNAL_d8502856_4_k_cu_b13859cd_2329834cuda3std3__45__cpo4cendE,(_ZN41_INTERNAL_d8502856_4_k_cu_b13859cd_2329834cuda3std6ranges3__45__cpo4cendE - _ZN41_INTERNAL_d8502856_4_k_cu_b13859cd_2329834cuda3std3__45__cpo4cendE)
_ZN41_INTERNAL_d8502856_4_k_cu_b13859cd_2329834cuda3std3__45__cpo4cendE:
	.zero		1
	.type		_ZN41_INTERNAL_d8502856_4_k_cu_b13859cd_2329834cuda3std6ranges3__45__cpo4cendE,@object
	.size		_ZN41_INTERNAL_d8502856_4_k_cu_b13859cd_2329834cuda3std6ranges3__45__cpo4cendE,(_ZN41_INTERNAL_d8502856_4_k_cu_b13859cd_2329834cuda3std3__420unreachable_sentinelE - _ZN41_INTERNAL_d8502856_4_k_cu_b13859cd_2329834cuda3std6ranges3__45__cpo4cendE)
_ZN41_INTERNAL_d8502856_4_k_cu_b13859cd_2329834cuda3std6ranges3__45__cpo4cendE:
	.zero		1
	.type		_ZN41_INTERNAL_d8502856_4_k_cu_b13859cd_2329834cuda3std3__420unreachable_sentinelE,@object
	.size		_ZN41_INTERNAL_d8502856_4_k_cu_b13859cd_2329834cuda3std3__420unreachable_sentinelE,(_ZN41_INTERNAL_d8502856_4_k_cu_b13859cd_2329834cuda3std6ranges3__45__cpo5ssizeE - _ZN41_INTERNAL_d8502856_4_k_cu_b13859cd_2329834cuda3std3__420unreachable_sentinelE)
_ZN41_INTERNAL_d8502856_4_k_cu_b13859cd_2329834cuda3std3__420unreachable_sentinelE:
	.zero		1
	.type		_ZN41_INTERNAL_d8502856_4_k_cu_b13859cd_2329834cuda3std6ranges3__45__cpo5ssizeE,@object
	.size		_ZN41_INTERNAL_d8502856_4_k_cu_b13859cd_2329834cuda3std6ranges3__45__cpo5ssizeE,(_ZN41_INTERNAL_d8502856_4_k_cu_b13859cd_2329836thrust24THRUST_300001_SM_1000_NS12placeholders2_8E - _ZN41_INTERNAL_d8502856_4_k_cu_b13859cd_2329834cuda3std6ranges3__45__cpo5ssizeE)
_ZN41_INTERNAL_d8502856_4_k_cu_b13859cd_2329834cuda3std6ranges3__45__cpo5ssizeE:
	.zero		1
	.type		_ZN41_INTERNAL_d8502856_4_k_cu_b13859cd_2329836thrust24THRUST_300001_SM_1000_NS12placeholders2_8E,@object
	.size		_ZN41_INTERNAL_d8502856_4_k_cu_b13859cd_2329836thrust24THRUST_300001_SM_1000_NS12placeholders2_8E,(_ZN41_INTERNAL_d8502856_4_k_cu_b13859cd_2329834cuda3std3__45__cpo5crendE - _ZN41_INTERNAL_d8502856_4_k_cu_b13859cd_2329836thrust24THRUST_300001_SM_1000_NS12placeholders2_8E)
_ZN41_INTERNAL_d8502856_4_k_cu_b13859cd_2329836thrust24THRUST_300001_SM_1000_NS12placeholders2_8E:
	.zero		1
	.type		_ZN41_INTERNAL_d8502856_4_k_cu_b13859cd_2329834cuda3std3__45__cpo5crendE,@object
	.size		_ZN41_INTERNAL_d8502856_4_k_cu_b13859cd_2329834cuda3std3__45__cpo5crendE,(_ZN41_INTERNAL_d8502856_4_k_cu_b13859cd_2329834cuda3std6ranges3__45__cpo4prevE - _ZN41_INTERNAL_d8502856_4_k_cu_b13859cd_2329834cuda3std3__45__cpo5crendE)
_ZN41_INTERNAL_d8502856_4_k_cu_b13859cd_2329834cuda3std3__45__cpo5crendE:
	.zero		1
	.type		_ZN41_INTERNAL_d8502856_4_k_cu_b13859cd_2329834cuda3std6ranges3__45__cpo4prevE,@object
	.size		_ZN41_INTERNAL_d8502856_4_k_cu_b13859cd_2329834cuda3std6ranges3__45__cpo4prevE,(_ZN41_INTERNAL_d8502856_4_k_cu_b13859cd_2329834cuda3std6ranges3__45__cpo9iter_moveE - _ZN41_INTERNAL_d8502856_4_k_cu_b13859cd_2329834cuda3std6ranges3__45__cpo4prevE)
_ZN41_INTERNAL_d8502856_4_k_cu_b13859cd_2329834cuda3std6ranges3__45__cpo4prevE:
	.zero		1
	.type		_ZN41_INTERNAL_d8502856_4_k_cu_b13859cd_2329834cuda3std6ranges3__45__cpo9iter_moveE,@object
	.size		_ZN41_INTERNAL_d8502856_4_k_cu_b13859cd_2329834cuda3std6ranges3__45__cpo9iter_moveE,(_ZN41_INTERNAL_d8502856_4_k_cu_b13859cd_2329836thrust24THRUST_300001_SM_1000_NS6system6detail10sequential3seqE - _ZN41_INTERNAL_d8502856_4_k_cu_b13859cd_2329834cuda3std6ranges3__45__cpo9iter_moveE)
_ZN41_INTERNAL_d8502856_4_k_cu_b13859cd_2329834cuda3std6ranges3__45__cpo9iter_moveE:
	.zero		1
	.type		_ZN41_INTERNAL_d8502856_4_k_cu_b13859cd_2329836thrust24THRUST_300001_SM_1000_NS6system6detail10sequential3seqE,@object
	.size		_ZN41_INTERNAL_d8502856_4_k_cu_b13859cd_2329836thrust24THRUST_300001_SM_1000_NS6system6detail10sequential3seqE,(.L_31 - _ZN41_INTERNAL_d8502856_4_k_cu_b13859cd_2329836thrust24THRUST_300001_SM_1000_NS6system6detail10sequential3seqE)
_ZN41_INTERNAL_d8502856_4_k_cu_b13859cd_2329836thrust24THRUST_300001_SM_1000_NS6system6detail10sequential3seqE:
	.zero		1
.L_31:


//--------------------- .nv.constant0._ZN3cub18CUB_300001_SM_10006detail11EmptyKernelIvEEvv --------------------------
	.section	.nv.constant0._ZN3cub18CUB_300001_SM_10006detail11EmptyKernelIvEEvv,"a",@progbits
	.sectionflags	@""
	.align	4
.nv.constant0._ZN3cub18CUB_300001_SM_10006detail11EmptyKernelIvEEvv:
	.zero		896


//--------------------- SYMBOLS --------------------------

	.type		.nv.reservedSmem.offset0,@object
	.size		.nv.reservedSmem.offset0,0x4
